//
// Generated by NVIDIA NVVM Compiler
//
// Compiler Build ID: CL-36424714
// Cuda compilation tools, release 13.0, V13.0.88
// Based on NVVM 20.0.0
//

.version 9.0
.target sm_100
.address_size 64

	// .globl	_Z9histogramPiS_iiii
.extern .shared .align 16 .b8 s_bins[];

.visible .entry _Z9histogramPiS_iiii(
	.param .u64 .ptr .align 1 _Z9histogramPiS_iiii_param_0,
	.param .u64 .ptr .align 1 _Z9histogramPiS_iiii_param_1,
	.param .u32 _Z9histogramPiS_iiii_param_2,
	.param .u32 _Z9histogramPiS_iiii_param_3,
	.param .u32 _Z9histogramPiS_iiii_param_4,
	.param .u32 _Z9histogramPiS_iiii_param_5
)
{
	.reg .pred 	%p<5>;
	.reg .b32 	%r<16>;
	.reg .b64 	%rd<9>;

	ld.param.u64 	%rd1, [_Z9histogramPiS_iiii_param_0];
	ld.param.u64 	%rd2, [_Z9histogramPiS_iiii_param_1];
	ld.param.u32 	%r8, [_Z9histogramPiS_iiii_param_2];
	ld.param.u32 	%r4, [_Z9histogramPiS_iiii_param_3];
	ld.param.u32 	%r5, [_Z9histogramPiS_iiii_param_4];
	ld.param.u32 	%r6, [_Z9histogramPiS_iiii_param_5];
	mov.u32 	%r9, %ctaid.x;
	mov.u32 	%r10, %ntid.x;
	mov.u32 	%r11, %tid.x;
	mad.lo.s32 	%r1, %r9, %r10, %r11;
	setp.ge.s32 	%p1, %r1, %r8;
	mov.b32 	%r15, -1;
	@%p1 bra 	$L__BB0_2;
	cvta.to.global.u64 	%rd3, %rd1;
	mul.wide.s32 	%rd4, %r1, 4;
	add.s64 	%rd5, %rd3, %rd4;
	ld.global.u32 	%r12, [%rd5];
	sub.s32 	%r13, %r12, %r5;
	div.s32 	%r15, %r13, %r6;
$L__BB0_2:
	setp.lt.s32 	%p2, %r15, 0;
	setp.ge.s32 	%p3, %r15, %r4;
	or.pred  	%p4, %p2, %p3;
	@%p4 bra 	$L__BB0_4;
	cvta.to.global.u64 	%rd6, %rd2;
	mul.wide.u32 	%rd7, %r15, 4;
	add.s64 	%rd8, %rd6, %rd7;
	atom.global.add.u32 	%r14, [%rd8], 1;
$L__BB0_4:
	ret;

}
	// .globl	_Z17histogram_optimalPiS_iiii
.visible .entry _Z17histogram_optimalPiS_iiii(
	.param .u64 .ptr .align 1 _Z17histogram_optimalPiS_iiii_param_0,
	.param .u64 .ptr .align 1 _Z17histogram_optimalPiS_iiii_param_1,
	.param .u32 _Z17histogram_optimalPiS_iiii_param_2,
	.param .u32 _Z17histogram_optimalPiS_iiii_param_3,
	.param .u32 _Z17histogram_optimalPiS_iiii_param_4,
	.param .u32 _Z17histogram_optimalPiS_iiii_param_5
)
{
	.reg .pred 	%p<8>;
	.reg .b32 	%r<37>;
	.reg .b64 	%rd<9>;

	ld.param.u64 	%rd3, [_Z17histogram_optimalPiS_iiii_param_0];
	ld.param.u64 	%rd4, [_Z17histogram_optimalPiS_iiii_param_1];
	ld.param.u32 	%r13, [_Z17histogram_optimalPiS_iiii_param_2];
	ld.param.u32 	%r14, [_Z17histogram_optimalPiS_iiii_param_3];
	ld.param.u32 	%r15, [_Z17histogram_optimalPiS_iiii_param_4];
	ld.param.u32 	%r16, [_Z17histogram_optimalPiS_iiii_param_5];
	mov.u32 	%r36, %tid.x;
	setp.ge.s32 	%p1, %r36, %r14;
	@%p1 bra 	$L__BB1_3;
	mov.u32 	%r2, %ntid.x;
	mov.u32 	%r34, %r36;
$L__BB1_2:
	shl.b32 	%r17, %r34, 2;
	mov.u32 	%r18, s_bins;
	add.s32 	%r19, %r18, %r17;
	mov.b32 	%r20, 0;
	st.shared.u32 	[%r19], %r20;
	add.s32 	%r34, %r34, %r2;
	setp.lt.s32 	%p2, %r34, %r14;
	@%p2 bra 	$L__BB1_2;
$L__BB1_3:
	bar.sync 	0;
	mov.u32 	%r21, %ctaid.x;
	mov.u32 	%r5, %ntid.x;
	mad.lo.s32 	%r35, %r21, %r5, %r36;
	setp.ge.s32 	%p3, %r35, %r13;
	@%p3 bra 	$L__BB1_8;
	cvta.to.global.u64 	%rd1, %rd3;
	mov.u32 	%r22, %nctaid.x;
	mul.lo.s32 	%r7, %r22, %r5;
$L__BB1_5:
	mul.wide.s32 	%rd5, %r35, 4;
	add.s64 	%rd6, %rd1, %rd5;
	ld.global.u32 	%r23, [%rd6];
	sub.s32 	%r24, %r23, %r15;
	div.s32 	%r9, %r24, %r16;
	setp.ge.s32 	%p4, %r9, %r14;
	@%p4 bra 	$L__BB1_7;
	shl.b32 	%r25, %r9, 2;
	mov.u32 	%r26, s_bins;
	add.s32 	%r27, %r26, %r25;
	atom.shared.add.u32 	%r28, [%r27], 1;
$L__BB1_7:
	add.s32 	%r35, %r35, %r7;
	setp.lt.s32 	%p5, %r35, %r13;
	@%p5 bra 	$L__BB1_5;
$L__BB1_8:
	setp.ge.s32 	%p6, %r36, %r14;
	bar.sync 	0;
	@%p6 bra 	$L__BB1_11;
	cvta.to.global.u64 	%rd2, %rd4;
	mov.u32 	%r30, s_bins;
$L__BB1_10:
	mul.wide.s32 	%rd7, %r36, 4;
	add.s64 	%rd8, %rd2, %rd7;
	shl.b32 	%r29, %r36, 2;
	add.s32 	%r31, %r30, %r29;
	ld.shared.u32 	%r32, [%r31];
	atom.global.add.u32 	%r33, [%rd8], %r32;
	add.s32 	%r36, %r36, %r5;
	setp.lt.s32 	%p7, %r36, %r14;
	@%p7 bra 	$L__BB1_10;
$L__BB1_11:
	ret;

}


// ===== COMPILED SASS (sm_100) =====

	.target	sm_100

	.elftype	@"ET_EXEC"


//--------------------- .note.nv.tkinfo           --------------------------
	.section	.note.nv.tkinfo,"",@"SHT_NOTE"
	.sectionflags	@"SHF_NOTE_NV_TKINFO"
	.tkinfo
        /*0018*/ 	.word	0x00000002
        /*0030*/ 	.string	""
        /*0030*/ 	.string	"ptxas"
        /*0030*/ 	.string	"Cuda compilation tools, release 13.0, V13.0.88"
        /*0030*/ 	.string	"Build cuda_13.0.r13.0/compiler.36424714_0"
        /*0030*/ 	.string	"-arch sm_100 -m 64 "



//--------------------- .note.nv.cuinfo           --------------------------
	.section	.note.nv.cuinfo,"",@"SHT_NOTE"
	.sectionflags	@"SHF_NOTE_NV_CUINFO"
        /*0018*/ 	.short	0x0002
        /*001a*/ 	.short	0x0064
        /*001c*/ 	.short	0x0082
	.zero		2


//--------------------- .nv.info                  --------------------------
	.section	.nv.info,"",@"SHT_CUDA_INFO"
	.align	4


	//----- nvinfo : EIATTR_REGCOUNT
	.align		4
        /*0000*/ 	.byte	0x04, 0x2f
        /*0002*/ 	.short	(.L_1 - .L_0)
	.align		4
.L_0:
        /*0004*/ 	.word	index@(_Z9histogramPiS_iiii)
        /*0008*/ 	.word	0x0000000c


	//----- nvinfo : EIATTR_FRAME_SIZE
	.align		4
.L_1:
        /*000c*/ 	.byte	0x04, 0x11
        /*000e*/ 	.short	(.L_3 - .L_2)
	.align		4
.L_2:
        /*0010*/ 	.word	index@(_Z9histogramPiS_iiii)
        /*0014*/ 	.word	0x00000000


	//----- nvinfo : EIATTR_REGCOUNT
	.align		4
.L_3:
        /*0018*/ 	.byte	0x04, 0x2f
        /*001a*/ 	.short	(.L_5 - .L_4)
	.align		4
.L_4:
        /*001c*/ 	.word	index@(_Z17histogram_optimalPiS_iiii)
        /*0020*/ 	.word	0x00000015


	//----- nvinfo : EIATTR_FRAME_SIZE
	.align		4
.L_5:
        /*0024*/ 	.byte	0x04, 0x11
        /*0026*/ 	.short	(.L_7 - .L_6)
	.align		4
.L_6:
        /*0028*/ 	.word	index@(_Z17histogram_optimalPiS_iiii)
        /*002c*/ 	.word	0x00000000


	//----- nvinfo : EIATTR_MIN_STACK_SIZE
	.align		4
.L_7:
        /*0030*/ 	.byte	0x04, 0x12
        /*0032*/ 	.short	(.L_9 - .L_8)
	.align		4
.L_8:
        /*0034*/ 	.word	index@(_Z17histogram_optimalPiS_iiii)
        /*0038*/ 	.word	0x00000000


	//----- nvinfo : EIATTR_MIN_STACK_SIZE
	.align		4
.L_9:
        /*003c*/ 	.byte	0x04, 0x12
        /*003e*/ 	.short	(.L_11 - .L_10)
	.align		4
.L_10:
        /*0040*/ 	.word	index@(_Z9histogramPiS_iiii)
        /*0044*/ 	.word	0x00000000
.L_11:


//--------------------- .nv.compat                --------------------------
	.section	.nv.compat,"",@"SHT_CUDA_COMPAT_INFO"
	.align	4
        /*0000*/ 	.byte	0x02, 0x09, 0x00, 0x00, 0x02, 0x02, 0x01, 0x00, 0x02, 0x05, 0x05, 0x00, 0x03, 0x07, 0x01, 0x01
        /*0010*/ 	.byte	0x02, 0x03, 0x00, 0x00, 0x02, 0x06, 0x01, 0x00, 0x04, 0x0b, 0x08, 0x00, 0x09, 0x00, 0x00, 0x00
        /*0020*/ 	.byte	0x00, 0x00, 0x00, 0x00


//--------------------- .nv.info._Z17histogram_optimalPiS_iiii --------------------------
	.section	.nv.info._Z17histogram_optimalPiS_iiii,"",@"SHT_CUDA_INFO"
	.sectionflags	@""
	.align	4


	//----- nvinfo : EIATTR_CUDA_API_VERSION
	.align		4
        /*0000*/ 	.byte	0x04, 0x37
        /*0002*/ 	.short	(.L_13 - .L_12)
.L_12:
        /*0004*/ 	.word	0x00000082


	//----- nvinfo : EIATTR_KPARAM_INFO
	.align		4
.L_13:
        /*0008*/ 	.byte	0x04, 0x17
        /*000a*/ 	.short	(.L_15 - .L_14)
.L_14:
        /*000c*/ 	.word	0x00000000
        /*0010*/ 	.short	0x0005
        /*0012*/ 	.short	0x001c
        /*0014*/ 	.byte	0x00, 0xf0, 0x11, 0x00


	//----- nvinfo : EIATTR_KPARAM_INFO
	.align		4
.L_15:
        /*0018*/ 	.byte	0x04, 0x17
        /*001a*/ 	.short	(.L_17 - .L_16)
.L_16:
        /*001c*/ 	.word	0x00000000
        /*0020*/ 	.short	0x0004
        /*0022*/ 	.short	0x0018
        /*0024*/ 	.byte	0x00, 0xf0, 0x11, 0x00


	//----- nvinfo : EIATTR_KPARAM_INFO
	.align		4
.L_17:
        /*0028*/ 	.byte	0x04, 0x17
        /*002a*/ 	.short	(.L_19 - .L_18)
.L_18:
        /*002c*/ 	.word	0x00000000
        /*0030*/ 	.short	0x0003
        /*0032*/ 	.short	0x0014
        /*0034*/ 	.byte	0x00, 0xf0, 0x11, 0x00


	//----- nvinfo : EIATTR_KPARAM_INFO
	.align		4
.L_19:
        /*0038*/ 	.byte	0x04, 0x17
        /*003a*/ 	.short	(.L_21 - .L_20)
.L_20:
        /*003c*/ 	.word	0x00000000
        /*0040*/ 	.short	0x0002
        /*0042*/ 	.short	0x0010
        /*0044*/ 	.byte	0x00, 0xf0, 0x11, 0x00


	//----- nvinfo : EIATTR_KPARAM_INFO
	.align		4
.L_21:
        /*0048*/ 	.byte	0x04, 0x17
        /*004a*/ 	.short	(.L_23 - .L_22)
.L_22:
        /*004c*/ 	.word	0x00000000
        /*0050*/ 	.short	0x0001
        /*0052*/ 	.short	0x0008
        /*0054*/ 	.byte	0x00, 0xf5, 0x21, 0x00


	//----- nvinfo : EIATTR_KPARAM_INFO
	.align		4
.L_23:
        /*0058*/ 	.byte	0x04, 0x17
        /*005a*/ 	.short	(.L_25 - .L_24)
.L_24:
        /*005c*/ 	.word	0x00000000
        /*0060*/ 	.short	0x0000
        /*0062*/ 	.short	0x0000
        /*0064*/ 	.byte	0x00, 0xf5, 0x21, 0x00


	//----- nvinfo : EIATTR_SPARSE_MMA_MASK
	.align		4
.L_25:
        /*0068*/ 	.byte	0x03, 0x50
        /*006a*/ 	.short	0x0000


	//----- nvinfo : EIATTR_MAXREG_COUNT
	.align		4
        /*006c*/ 	.byte	0x03, 0x1b
        /*006e*/ 	.short	0x00ff


	//----- nvinfo : EIATTR_NUM_BARRIERS
	.align		4
        /*0070*/ 	.byte	0x02, 0x4c
        /*0072*/ 	.byte	0x01
	.zero		1


	//----- nvinfo : EIATTR_MERCURY_ISA_VERSION
	.align		4
        /*0074*/ 	.byte	0x03, 0x5f
        /*0076*/ 	.short	0x0101


	//----- nvinfo : EIATTR_VRC_CTA_INIT_COUNT
	.align		4
        /*0078*/ 	.byte	0x02, 0x4a
	.zero		1
	.zero		1


	//----- nvinfo : EIATTR_EXIT_INSTR_OFFSETS
	.align		4
        /*007c*/ 	.byte	0x04, 0x1c
        /*007e*/ 	.short	(.L_27 - .L_26)


	//   ....[0]....
.L_26:
        /*0080*/ 	.word	0x000004d0


	//   ....[1]....
        /*0084*/ 	.word	0x00000590


	//----- nvinfo : EIATTR_CRS_STACK_SIZE
	.align		4
.L_27:
        /*0088*/ 	.byte	0x04, 0x1e
        /*008a*/ 	.short	(.L_29 - .L_28)
.L_28:
        /*008c*/ 	.word	0x00000000


	//----- nvinfo : EIATTR_CBANK_PARAM_SIZE
	.align		4
.L_29:
        /*0090*/ 	.byte	0x03, 0x19
        /*0092*/ 	.short	0x0020


	//----- nvinfo : EIATTR_PARAM_CBANK
	.align		4
        /*0094*/ 	.byte	0x04, 0x0a
        /*0096*/ 	.short	(.L_31 - .L_30)
	.align		4
.L_30:
        /*0098*/ 	.word	index@(.nv.constant0._Z17histogram_optimalPiS_iiii)
        /*009c*/ 	.short	0x0380
        /*009e*/ 	.short	0x0020


	//----- nvinfo : EIATTR_SW_WAR
	.align		4
.L_31:
        /*00a0*/ 	.byte	0x04, 0x36
        /*00a2*/ 	.short	(.L_33 - .L_32)
.L_32:
        /*00a4*/ 	.word	0x00000008
.L_33:


//--------------------- .nv.info._Z9histogramPiS_iiii --------------------------
	.section	.nv.info._Z9histogramPiS_iiii,"",@"SHT_CUDA_INFO"
	.sectionflags	@""
	.align	4


	//----- nvinfo : EIATTR_CUDA_API_VERSION
	.align		4
        /*0000*/ 	.byte	0x04, 0x37
        /*0002*/ 	.short	(.L_35 - .L_34)
.L_34:
        /*0004*/ 	.word	0x00000082


	//----- nvinfo : EIATTR_KPARAM_INFO
	.align		4
.L_35:
        /*0008*/ 	.byte	0x04, 0x17
        /*000a*/ 	.short	(.L_37 - .L_36)
.L_36:
        /*000c*/ 	.word	0x00000000
        /*0010*/ 	.short	0x0005
        /*0012*/ 	.short	0x001c
        /*0014*/ 	.byte	0x00, 0xf0, 0x11, 0x00


	//----- nvinfo : EIATTR_KPARAM_INFO
	.align		4
.L_37:
        /*0018*/ 	.byte	0x04, 0x17
        /*001a*/ 	.short	(.L_39 - .L_38)
.L_38:
        /*001c*/ 	.word	0x00000000
        /*0020*/ 	.short	0x0004
        /*0022*/ 	.short	0x0018
        /*0024*/ 	.byte	0x00, 0xf0, 0x11, 0x00


	//----- nvinfo : EIATTR_KPARAM_INFO
	.align		4
.L_39:
        /*0028*/ 	.byte	0x04, 0x17
        /*002a*/ 	.short	(.L_41 - .L_40)
.L_40:
        /*002c*/ 	.word	0x00000000
        /*0030*/ 	.short	0x0003
        /*0032*/ 	.short	0x0014
        /*0034*/ 	.byte	0x00, 0xf0, 0x11, 0x00


	//----- nvinfo : EIATTR_KPARAM_INFO
	.align		4
.L_41:
        /*0038*/ 	.byte	0x04, 0x17
        /*003a*/ 	.short	(.L_43 - .L_42)
.L_42:
        /*003c*/ 	.word	0x00000000
        /*0040*/ 	.short	0x0002
        /*0042*/ 	.short	0x0010
        /*0044*/ 	.byte	0x00, 0xf0, 0x11, 0x00


	//----- nvinfo : EIATTR_KPARAM_INFO
	.align		4
.L_43:
        /*0048*/ 	.byte	0x04, 0x17
        /*004a*/ 	.short	(.L_45 - .L_44)
.L_44:
        /*004c*/ 	.word	0x00000000
        /*0050*/ 	.short	0x0001
        /*0052*/ 	.short	0x0008
        /*0054*/ 	.byte	0x00, 0xf5, 0x21, 0x00


	//----- nvinfo : EIATTR_KPARAM_INFO
	.align		4
.L_45:
        /*0058*/ 	.byte	0x04, 0x17
        /*005a*/ 	.short	(.L_47 - .L_46)
.L_46:
        /*005c*/ 	.word	0x00000000
        /*0060*/ 	.short	0x0000
        /*0062*/ 	.short	0x0000
        /*0064*/ 	.byte	0x00, 0xf5, 0x21, 0x00


	//----- nvinfo : EIATTR_SPARSE_MMA_MASK
	.align		4
.L_47:
        /*0068*/ 	.byte	0x03, 0x50
        /*006a*/ 	.short	0x0000


	//----- nvinfo : EIATTR_MAXREG_COUNT
	.align		4
        /*006c*/ 	.byte	0x03, 0x1b
        /*006e*/ 	.short	0x00ff


	//----- nvinfo : EIATTR_MERCURY_ISA_VERSION
	.align		4
        /*0070*/ 	.byte	0x03, 0x5f
        /*0072*/ 	.short	0x0101


	//----- nvinfo : EIATTR_VRC_CTA_INIT_COUNT
	.align		4
        /*0074*/ 	.byte	0x02, 0x4a
	.zero		1
	.zero		1


	//----- nvinfo : EIATTR_EXIT_INSTR_OFFSETS
	.align		4
        /*0078*/ 	.byte	0x04, 0x1c
        /*007a*/ 	.short	(.L_49 - .L_48)


	//   ....[0]....
.L_48:
        /*007c*/ 	.word	0x000002c0


	//   ....[1]....
        /*0080*/ 	.word	0x00000310


	//----- nvinfo : EIATTR_CRS_STACK_SIZE
	.align		4
.L_49:
        /*0084*/ 	.byte	0x04, 0x1e
        /*0086*/ 	.short	(.L_51 - .L_50)
.L_50:
        /*0088*/ 	.word	0x00000000


	//----- nvinfo : EIATTR_CBANK_PARAM_SIZE
	.align		4
.L_51:
        /*008c*/ 	.byte	0x03, 0x19
        /*008e*/ 	.short	0x0020


	//----- nvinfo : EIATTR_PARAM_CBANK
	.align		4
        /*0090*/ 	.byte	0x04, 0x0a
        /*0092*/ 	.short	(.L_53 - .L_52)
	.align		4
.L_52:
        /*0094*/ 	.word	index@(.nv.constant0._Z9histogramPiS_iiii)
        /*0098*/ 	.short	0x0380
        /*009a*/ 	.short	0x0020


	//----- nvinfo : EIATTR_SW_WAR
	.align		4
.L_53:
        /*009c*/ 	.byte	0x04, 0x36
        /*009e*/ 	.short	(.L_55 - .L_54)
.L_54:
        /*00a0*/ 	.word	0x00000008
.L_55:


//--------------------- .nv.callgraph             --------------------------
	.section	.nv.callgraph,"",@"SHT_CUDA_CALLGRAPH"
	.align	4
	.sectionentsize	8
	.align		4
        /*0000*/ 	.word	0x00000000
	.align		4
        /*0004*/ 	.word	0xffffffff
	.align		4
        /*0008*/ 	.word	0x00000000
	.align		4
        /*000c*/ 	.word	0xfffffffe
	.align		4
        /*0010*/ 	.word	0x00000000
	.align		4
        /*0014*/ 	.word	0xfffffffd
	.align		4
        /*0018*/ 	.word	0x00000000
	.align		4
        /*001c*/ 	.word	0xfffffffc


//--------------------- .text._Z17histogram_optimalPiS_iiii --------------------------
	.section	.text._Z17histogram_optimalPiS_iiii,"ax",@progbits
	.align	128
        .global         _Z17histogram_optimalPiS_iiii
        .type           _Z17histogram_optimalPiS_iiii,@function
        .size           _Z17histogram_optimalPiS_iiii,(.L_x_13 - _Z17histogram_optimalPiS_iiii)
        .other          _Z17histogram_optimalPiS_iiii,@"STO_CUDA_ENTRY STV_DEFAULT"
_Z17histogram_optimalPiS_iiii:
.text._Z17histogram_optimalPiS_iiii:
[----:B------:R-:W-:Y:S01]  /*0000*/  LDC R1, c[0x0][0x37c] ;  /* 0x0000df00ff017b82 */ /* 0x000fe20000000800 */
[----:B------:R-:W0:Y:S01]  /*0010*/  S2R R0, SR_TID.X ;  /* 0x0000000000007919 */ /* 0x000e220000002100 */
[----:B------:R-:W1:Y:S01]  /*0020*/  LDCU UR4, c[0x0][0x394] ;  /* 0x00007280ff0477ac */ /* 0x000e620008000800 */
[----:B------:R-:W-:Y:S01]  /*0030*/  BSSY.RECONVERGENT B0, `(.L_x_0) ;  /* 0x000000e000007945 */ /* 0x000fe20003800200 */
[----:B-1----:R-:W-:-:S05]  /*0040*/  IMAD.U32 R15, RZ, RZ, UR4 ;  /* 0x00000004ff0f7e24 */ /* 0x002fca000f8e00ff */
[----:B0-----:R-:W-:-:S13]  /*0050*/  ISETP.GE.AND P0, PT, R0, R15, PT ;  /* 0x0000000f0000720c */ /* 0x001fda0003f06270 */
[----:B------:R-:W-:Y:S05]  /*0060*/  @P0 BRA `(.L_x_1) ;  /* 0x0000000000280947 */ /* 0x000fea0003800000 */
[----:B------:R-:W0:Y:S01]  /*0070*/  S2R R4, SR_CgaCtaId ;  /* 0x0000000000047919 */ /* 0x000e220000008800 */
[----:B------:R-:W1:Y:S01]  /*0080*/  LDC R5, c[0x0][0x360] ;  /* 0x0000d800ff057b82 */ /* 0x000e620000000800 */
[----:B------:R-:W-:Y:S01]  /*0090*/  MOV R3, 0x400 ;  /* 0x0000040000037802 */ /* 0x000fe20000000f00 */
[----:B------:R-:W-:-:S03]  /*00a0*/  IMAD.MOV.U32 R2, RZ, RZ, R0 ;  /* 0x000000ffff027224 */ /* 0x000fc600078e0000 */
[----:B0-----:R-:W-:-:S07]  /*00b0*/  LEA R3, R4, R3, 0x18 ;  /* 0x0000000304037211 */ /* 0x001fce00078ec0ff */
.L_x_2:
[----:B------:R-:W-:Y:S02]  /*00c0*/  IMAD R4, R2, 0x4, R3 ;  /* 0x0000000402047824 */ /* 0x000fe400078e0203 */
[----:B-1----:R-:W-:-:S03]  /*00d0*/  IMAD.IADD R2, R5, 0x1, R2 ;  /* 0x0000000105027824 */ /* 0x002fc600078e0202 */
[----:B------:R0:W-:Y:S02]  /*00e0*/  STS [R4], RZ ;  /* 0x000000ff04007388 */ /* 0x0001e40000000800 */
[----:B------:R-:W-:-:S13]  /*00f0*/  ISETP.GE.AND P0, PT, R2, R15, PT ;  /* 0x0000000f0200720c */ /* 0x000fda0003f06270 */
[----:B0-----:R-:W-:Y:S05]  /*0100*/  @!P0 BRA `(.L_x_2) ;  /* 0xfffffffc00ec8947 */ /* 0x001fea000383ffff */
.L_x_1:
[----:B------:R-:W-:Y:S05]  /*0110*/  BSYNC.RECONVERGENT B0 ;  /* 0x0000000000007941 */ /* 0x000fea0003800200 */
.L_x_0:
[----:B------:R-:W0:Y:S01]  /*0120*/  S2UR UR4, SR_CTAID.X ;  /* 0x00000000000479c3 */ /* 0x000e220000002500 */
[----:B------:R-:W1:Y:S01]  /*0130*/  LDCU UR5, c[0x0][0x390] ;  /* 0x00007200ff0577ac */ /* 0x000e620008000800 */
[----:B------:R-:W-:Y:S01]  /*0140*/  BSSY.RECONVERGENT B0, `(.L_x_3) ;  /* 0x0000036000007945 */ /* 0x000fe20003800200 */
[----:B------:R-:W2:Y:S05]  /*0150*/  LDCU.64 UR6, c[0x0][0x358] ;  /* 0x00006b00ff0677ac */ /* 0x000eaa0008000a00 */
[----:B------:R-:W0:Y:S01]  /*0160*/  LDC R7, c[0x0][0x360] ;  /* 0x0000d800ff077b82 */ /* 0x000e220000000800 */
[----:B------:R-:W3:Y:S01]  /*0170*/  LDCU UR8, c[0x0][0x390] ;  /* 0x00007200ff0877ac */ /* 0x000ee20008000800 */
[----:B------:R-:W4:Y:S01]  /*0180*/  LDCU UR9, c[0x0][0x394] ;  /* 0x00007280ff0977ac */ /* 0x000f220008000800 */
[----:B0-----:R-:W-:-:S05]  /*0190*/  IMAD R10, R7, UR4, R0 ;  /* 0x00000004070a7c24 */ /* 0x001fca000f8e0200 */
[----:B------:R-:W-:Y:S01]  /*01a0*/  BAR.SYNC.DEFER_BLOCKING 0x0 ;  /* 0x0000000000007b1d */ /* 0x000fe20000010000 */
[----:B-1----:R-:W-:-:S13]  /*01b0*/  ISETP.GE.AND P0, PT, R10, UR5, PT ;  /* 0x000000050a007c0c */ /* 0x002fda000bf06270 */
[----:B--234-:R-:W-:Y:S05]  /*01c0*/  @P0 BRA `(.L_x_4) ;  /* 0x0000000000b40947 */ /* 0x01cfea0003800000 */
[----:B------:R-:W0:Y:S01]  /*01d0*/  LDC R2, c[0x0][0x39c] ;  /* 0x0000e700ff027b82 */ /* 0x000e220000000800 */
[----:B------:R-:W1:Y:S07]  /*01e0*/  LDCU UR4, c[0x0][0x370] ;  /* 0x00006e00ff0477ac */ /* 0x000e6e0008000800 */
[----:B------:R-:W2:Y:S01]  /*01f0*/  LDC.64 R4, c[0x0][0x398] ;  /* 0x0000e600ff047b82 */ /* 0x000ea20000000a00 */
[----:B0-----:R-:W-:-:S07]  /*0200*/  IABS R6, R2 ;  /* 0x0000000200067213 */ /* 0x001fce0000000000 */
[----:B------:R-:W0:Y:S01]  /*0210*/  LDC.64 R2, c[0x0][0x380] ;  /* 0x0000e000ff027b82 */ /* 0x000e220000000a00 */
[----:B------:R-:W3:Y:S08]  /*0220*/  I2F.RP R11, R6 ;  /* 0x00000006000b7306 */ /* 0x000ef00000209400 */
[----:B---3--:R-:W3:Y:S02]  /*0230*/  MUFU.RCP R11, R11 ;  /* 0x0000000b000b7308 */ /* 0x008ee40000001000 */
[----:B---3--:R-:W-:-:S02]  /*0240*/  VIADD R8, R11, 0xffffffe ;  /* 0x0ffffffe0b087836 */ /* 0x008fc40000000000 */
[----:B-1----:R-:W-:-:S04]  /*0250*/  IMAD R11, R7, UR4, RZ ;  /* 0x00000004070b7c24 */ /* 0x002fc8000f8e02ff */
[----:B------:R1:W3:Y:S02]  /*0260*/  F2I.FTZ.U32.TRUNC.NTZ R9, R8 ;  /* 0x0000000800097305 */ /* 0x0002e4000021f000 */
[----:B-1----:R-:W-:Y:S01]  /*0270*/  IMAD.MOV.U32 R8, RZ, RZ, RZ ;  /* 0x000000ffff087224 */ /* 0x002fe200078e00ff */
[----:B---3--:R-:W-:-:S05]  /*0280*/  IADD3 R13, PT, PT, RZ, -R9, RZ ;  /* 0x80000009ff0d7210 */ /* 0x008fca0007ffe0ff */
[----:B------:R-:W-:-:S04]  /*0290*/  IMAD R13, R13, R6, RZ ;  /* 0x000000060d0d7224 */ /* 0x000fc800078e02ff */
[----:B0-2---:R-:W-:-:S07]  /*02a0*/  IMAD.HI.U32 R13, R9, R13, R8 ;  /* 0x0000000d090d7227 */ /* 0x005fce00078e0008 */
.L_x_7:
[----:B0-----:R-:W-:-:S06]  /*02b0*/  IMAD.WIDE R8, R10, 0x4, R2 ;  /* 0x000000040a087825 */ /* 0x001fcc00078e0202 */
[----:B------:R-:W2:Y:S01]  /*02c0*/  LDG.E R9, desc[UR6][R8.64] ;  /* 0x0000000608097981 */ /* 0x000ea2000c1e1900 */
[----:B------:R-:W-:Y:S01]  /*02d0*/  IABS R18, R5 ;  /* 0x0000000500127213 */ /* 0x000fe20000000000 */
[----:B------:R-:W-:Y:S01]  /*02e0*/  IMAD.IADD R10, R11, 0x1, R10 ;  /* 0x000000010b0a7824 */ /* 0x000fe200078e020a */
[----:B------:R-:W-:Y:S01]  /*02f0*/  BSSY.RECONVERGENT B1, `(.L_x_5) ;  /* 0x0000019000017945 */ /* 0x000fe20003800200 */
[----:B--2---:R-:W-:-:S05]  /*0300*/  IMAD.IADD R12, R9, 0x1, -R4 ;  /* 0x00000001090c7824 */ /* 0x004fca00078e0a04 */
[----:B------:R-:W-:Y:S02]  /*0310*/  IABS R16, R12 ;  /* 0x0000000c00107213 */ /* 0x000fe40000000000 */
[----:B------:R-:W-:-:S03]  /*0320*/  LOP3.LUT R12, R12, R5, RZ, 0x3c, !PT ;  /* 0x000000050c0c7212 */ /* 0x000fc600078e3cff */
[----:B------:R-:W-:Y:S01]  /*0330*/  IMAD.HI.U32 R14, R13, R16, RZ ;  /* 0x000000100d0e7227 */ /* 0x000fe200078e00ff */
[----:B------:R-:W-:-:S03]  /*0340*/  ISETP.GE.AND P1, PT, R12, RZ, PT ;  /* 0x000000ff0c00720c */ /* 0x000fc60003f26270 */
[----:B------:R-:W-:-:S04]  /*0350*/  IMAD.MOV R15, RZ, RZ, -R14 ;  /* 0x000000ffff0f7224 */ /* 0x000fc800078e0a0e */
[----:B------:R-:W-:-:S05]  /*0360*/  IMAD R15, R18, R15, R16 ;  /* 0x0000000f120f7224 */ /* 0x000fca00078e0210 */
[----:B------:R-:W-:-:S13]  /*0370*/  ISETP.GT.U32.AND P2, PT, R6, R15, PT ;  /* 0x0000000f0600720c */ /* 0x000fda0003f44070 */
[----:B------:R-:W-:Y:S01]  /*0380*/  @!P2 IADD3 R15, PT, PT, R15, -R18, RZ ;  /* 0x800000120f0fa210 */ /* 0x000fe20007ffe0ff */
[----:B------:R-:W-:Y:S01]  /*0390*/  @!P2 VIADD R14, R14, 0x1 ;  /* 0x000000010e0ea836 */ /* 0x000fe20000000000 */
[----:B------:R-:W-:Y:S02]  /*03a0*/  ISETP.NE.AND P2, PT, R5, RZ, PT ;  /* 0x000000ff0500720c */ /* 0x000fe40003f45270 */
[----:B------:R-:W-:Y:S02]  /*03b0*/  ISETP.GE.U32.AND P0, PT, R15, R6, PT ;  /* 0x000000060f00720c */ /* 0x000fe40003f06070 */
[----:B------:R-:W-:-:S11]  /*03c0*/  MOV R15, UR9 ;  /* 0x00000009000f7c02 */ /* 0x000fd60008000f00 */
[----:B------:R-:W-:-:S04]  /*03d0*/  @P0 VIADD R14, R14, 0x1 ;  /* 0x000000010e0e0836 */ /* 0x000fc80000000000 */
[----:B------:R-:W-:Y:S01]  /*03e0*/  @!P1 IMAD.MOV R14, RZ, RZ, -R14 ;  /* 0x000000ffff0e9224 */ /* 0x000fe200078e0a0e */
[----:B------:R-:W-:Y:S02]  /*03f0*/  @!P2 LOP3.LUT R14, RZ, R5, RZ, 0x33, !PT ;  /* 0x00000005ff0ea212 */ /* 0x000fe400078e33ff */
[----:B------:R-:W-:Y:S02]  /*0400*/  ISETP.GE.AND P1, PT, R10, UR8, PT ;  /* 0x000000080a007c0c */ /* 0x000fe4000bf26270 */
[----:B------:R-:W-:-:S13]  /*0410*/  ISETP.GE.AND P0, PT, R14, R15, PT ;  /* 0x0000000f0e00720c */ /* 0x000fda0003f06270 */
[----:B------:R-:W-:Y:S05]  /*0420*/  @P0 BRA `(.L_x_6) ;  /* 0x0000000000140947 */ /* 0x000fea0003800000 */
[----:B------:R-:W0:Y:S01]  /*0430*/  S2UR UR5, SR_CgaCtaId ;  /* 0x00000000000579c3 */ /* 0x000e220000008800 */
[----:B------:R-:W-:Y:S02]  /*0440*/  UMOV UR4, 0x400 ;  /* 0x0000040000047882 */ /* 0x000fe40000000000 */
[----:B0-----:R-:W-:-:S06]  /*0450*/  ULEA UR4, UR5, UR4, 0x18 ;  /* 0x0000000405047291 */ /* 0x001fcc000f8ec0ff */
[----:B------:R-:W-:-:S05]  /*0460*/  LEA R8, R14, UR4, 0x2 ;  /* 0x000000040e087c11 */ /* 0x000fca000f8e10ff */
[----:B------:R0:W-:Y:S02]  /*0470*/  ATOMS.POPC.INC.32 RZ, [R8+URZ] ;  /* 0x0000000008ff7f8c */ /* 0x0001e4000d8000ff */
.L_x_6:
[----:B------:R-:W-:Y:S05]  /*0480*/  BSYNC.RECONVERGENT B1 ;  /* 0x0000000000017941 */ /* 0x000fea0003800200 */
.L_x_5:
[----:B------:R-:W-:Y:S05]  /*0490*/  @!P1 BRA `(.L_x_7) ;  /* 0xfffffffc00849947 */ /* 0x000fea000383ffff */
.L_x_4:
[----:B------:R-:W-:Y:S05]  /*04a0*/  BSYNC.RECONVERGENT B0 ;  /* 0x0000000000007941 */ /* 0x000fea0003800200 */
.L_x_3:
[----:B------:R-:W-:Y:S01]  /*04b0*/  BAR.SYNC.DEFER_BLOCKING 0x0 ;  /* 0x0000000000007b1d */ /* 0x000fe20000010000 */
[----:B------:R-:W-:-:S13]  /*04c0*/  ISETP.GE.AND P0, PT, R0, R15, PT ;  /* 0x0000000f0000720c */ /* 0x000fda0003f06270 */
[----:B------:R-:W-:Y:S05]  /*04d0*/  @P0 EXIT ;  /* 0x000000000000094d */ /* 0x000fea0003800000 */
[----:B------:R-:W1:Y:S01]  /*04e0*/  S2UR UR5, SR_CgaCtaId ;  /* 0x00000000000579c3 */ /* 0x000e620000008800 */
[----:B------:R-:W-:-:S07]  /*04f0*/  UMOV UR4, 0x400 ;  /* 0x0000040000047882 */ /* 0x000fce0000000000 */
[----:B------:R-:W2:Y:S01]  /*0500*/  LDC.64 R4, c[0x0][0x388] ;  /* 0x0000e200ff047b82 */ /* 0x000ea20000000a00 */
[----:B-1----:R-:W-:-:S12]  /*0510*/  ULEA UR4, UR5, UR4, 0x18 ;  /* 0x0000000405047291 */ /* 0x002fd8000f8ec0ff */
.L_x_8:
[C---:B------:R-:W-:Y:S01]  /*0520*/  LEA R6, R0.reuse, UR4, 0x2 ;  /* 0x0000000400067c11 */ /* 0x040fe2000f8e10ff */
[----:B-12---:R-:W-:-:S04]  /*0530*/  IMAD.WIDE R2, R0, 0x4, R4 ;  /* 0x0000000400027825 */ /* 0x006fc800078e0204 */
[----:B------:R-:W1:Y:S01]  /*0540*/  LDS R9, [R6] ;  /* 0x0000000006097984 */ /* 0x000e620000000800 */
[----:B------:R-:W-:-:S05]  /*0550*/  IMAD.IADD R0, R7, 0x1, R0 ;  /* 0x0000000107007824 */ /* 0x000fca00078e0200 */
[----:B------:R-:W-:Y:S01]  /*0560*/  ISETP.GE.AND P0, PT, R0, R15, PT ;  /* 0x0000000f0000720c */ /* 0x000fe20003f06270 */
[----:B-1----:R1:W-:-:S12]  /*0570*/  REDG.E.ADD.STRONG.GPU desc[UR6][R2.64], R9 ;  /* 0x000000090200798e */ /* 0x0023d8000c12e106 */
[----:B------:R-:W-:Y:S05]  /*0580*/  @!P0 BRA `(.L_x_8) ;  /* 0xfffffffc00e48947 */ /* 0x000fea000383ffff */
[----:B------:R-:W-:Y:S05]  /*0590*/  EXIT ;  /* 0x000000000000794d */ /* 0x000fea0003800000 */
.L_x_9:
[----:B------:R-:W-:-:S00]  /*05a0*/  BRA `(.L_x_9) ;  /* 0xfffffffc00fc7947 */ /* 0x000fc0000383ffff */
[----:B------:R-:W-:-:S00]  /*05b0*/  NOP ;  /* 0x0000000000007918 */ /* 0x000fc00000000000 */
        /* <DEDUP_REMOVED lines=12> */
.L_x_13:


//--------------------- .text._Z9histogramPiS_iiii --------------------------
	.section	.text._Z9histogramPiS_iiii,"ax",@progbits
	.align	128
        .global         _Z9histogramPiS_iiii
        .type           _Z9histogramPiS_iiii,@function
        .size           _Z9histogramPiS_iiii,(.L_x_14 - _Z9histogramPiS_iiii)
        .other          _Z9histogramPiS_iiii,@"STO_CUDA_ENTRY STV_DEFAULT"
_Z9histogramPiS_iiii:
.text._Z9histogramPiS_iiii:
[----:B------:R-:W-:Y:S01]  /*0000*/  LDC R1, c[0x0][0x37c] ;  /* 0x0000df00ff017b82 */ /* 0x000fe20000000800 */
[----:B------:R-:W0:Y:S07]  /*0010*/  S2R R0, SR_TID.X ;  /* 0x0000000000007919 */ /* 0x000e2e0000002100 */
[----:B------:R-:W0:Y:S01]  /*0020*/  S2UR UR4, SR_CTAID.X ;  /* 0x00000000000479c3 */ /* 0x000e220000002500 */
[----:B------:R-:W1:Y:S01]  /*0030*/  LDCU UR5, c[0x0][0x390] ;  /* 0x00007200ff0577ac */ /* 0x000e620008000800 */
[----:B------:R-:W-:Y:S01]  /*0040*/  BSSY.RECONVERGENT B0, `(.L_x_10) ;  /* 0x0000024000007945 */ /* 0x000fe20003800200 */
[----:B------:R-:W-:-:S05]  /*0050*/  IMAD.MOV.U32 R5, RZ, RZ, -0x1 ;  /* 0xffffffffff057424 */ /* 0x000fca00078e00ff */
[----:B------:R-:W0:Y:S02]  /*0060*/  LDC R3, c[0x0][0x360] ;  /* 0x0000d800ff037b82 */ /* 0x000e240000000800 */
[----:B0-----:R-:W-:-:S05]  /*0070*/  IMAD R3, R3, UR4, R0 ;  /* 0x0000000403037c24 */ /* 0x001fca000f8e0200 */
[----:B-1----:R-:W-:Y:S01]  /*0080*/  ISETP.GE.AND P0, PT, R3, UR5, PT ;  /* 0x0000000503007c0c */ /* 0x002fe2000bf06270 */
[----:B------:R-:W0:-:S12]  /*0090*/  LDCU.64 UR4, c[0x0][0x358] ;  /* 0x00006b00ff0477ac */ /* 0x000e180008000a00 */
[----:B------:R-:W-:Y:S05]  /*00a0*/  @P0 BRA `(.L_x_11) ;  /* 0x0000000000740947 */ /* 0x000fea0003800000 */
[----:B------:R-:W1:Y:S02]  /*00b0*/  LDC.64 R4, c[0x0][0x380] ;  /* 0x0000e000ff047b82 */ /* 0x000e640000000a00 */
[----:B-1----:R-:W-:-:S06]  /*00c0*/  IMAD.WIDE R4, R3, 0x4, R4 ;  /* 0x0000000403047825 */ /* 0x002fcc00078e0204 */
[----:B------:R-:W1:Y:S01]  /*00d0*/  LDC.64 R2, c[0x0][0x398] ;  /* 0x0000e600ff027b82 */ /* 0x000e620000000a00 */
[----:B0-----:R-:W2:Y:S01]  /*00e0*/  LDG.E R5, desc[UR4][R4.64] ;  /* 0x0000000404057981 */ /* 0x001ea2000c1e1900 */
[----:B-1----:R-:W-:-:S04]  /*00f0*/  IABS R9, R3 ;  /* 0x0000000300097213 */ /* 0x002fc80000000000 */
[----:B------:R-:W0:Y:S08]  /*0100*/  I2F.RP R0, R9 ;  /* 0x0000000900007306 */ /* 0x000e300000209400 */
[----:B0-----:R-:W0:Y:S02]  /*0110*/  MUFU.RCP R0, R0 ;  /* 0x0000000000007308 */ /* 0x001e240000001000 */
[----:B0-----:R-:W-:-:S06]  /*0120*/  VIADD R6, R0, 0xffffffe ;  /* 0x0ffffffe00067836 */ /* 0x001fcc0000000000 */
[----:B------:R0:W1:Y:S02]  /*0130*/  F2I.FTZ.U32.TRUNC.NTZ R7, R6 ;  /* 0x0000000600077305 */ /* 0x000064000021f000 */
[----:B0-----:R-:W-:Y:S01]  /*0140*/  IMAD.MOV.U32 R6, RZ, RZ, RZ ;  /* 0x000000ffff067224 */ /* 0x001fe200078e00ff */
[----:B-1----:R-:W-:Y:S01]  /*0150*/  IADD3 R8, PT, PT, RZ, -R7, RZ ;  /* 0x80000007ff087210 */ /* 0x002fe20007ffe0ff */
[----:B--2---:R-:W-:-:S04]  /*0160*/  IMAD.IADD R2, R5, 0x1, -R2 ;  /* 0x0000000105027824 */ /* 0x004fc800078e0a02 */
[----:B------:R-:W-:Y:S01]  /*0170*/  IMAD R5, R8, R9, RZ ;  /* 0x0000000908057224 */ /* 0x000fe200078e02ff */
[----:B------:R-:W-:-:S03]  /*0180*/  IABS R4, R2 ;  /* 0x0000000200047213 */ /* 0x000fc60000000000 */
[----:B------:R-:W-:Y:S01]  /*0190*/  IMAD.HI.U32 R7, R7, R5, R6 ;  /* 0x0000000507077227 */ /* 0x000fe200078e0006 */
[----:B------:R-:W-:-:S04]  /*01a0*/  LOP3.LUT R2, R2, R3, RZ, 0x3c, !PT ;  /* 0x0000000302027212 */ /* 0x000fc800078e3cff */
[----:B------:R-:W-:Y:S01]  /*01b0*/  ISETP.GE.AND P1, PT, R2, RZ, PT ;  /* 0x000000ff0200720c */ /* 0x000fe20003f26270 */
[----:B------:R-:W-:-:S05]  /*01c0*/  IMAD.HI.U32 R7, R7, R4, RZ ;  /* 0x0000000407077227 */ /* 0x000fca00078e00ff */
[----:B------:R-:W-:-:S05]  /*01d0*/  IADD3 R0, PT, PT, -R7, RZ, RZ ;  /* 0x000000ff07007210 */ /* 0x000fca0007ffe1ff */
[----:B------:R-:W-:-:S05]  /*01e0*/  IMAD R0, R9, R0, R4 ;  /* 0x0000000009007224 */ /* 0x000fca00078e0204 */
[----:B------:R-:W-:-:S13]  /*01f0*/  ISETP.GT.U32.AND P2, PT, R9, R0, PT ;  /* 0x000000000900720c */ /* 0x000fda0003f44070 */
[----:B------:R-:W-:Y:S01]  /*0200*/  @!P2 IMAD.IADD R0, R0, 0x1, -R9 ;  /* 0x000000010000a824 */ /* 0x000fe200078e0a09 */
[----:B------:R-:W-:Y:S02]  /*0210*/  @!P2 IADD3 R7, PT, PT, R7, 0x1, RZ ;  /* 0x000000010707a810 */ /* 0x000fe40007ffe0ff */
[----:B------:R-:W-:Y:S02]  /*0220*/  ISETP.NE.AND P2, PT, R3, RZ, PT ;  /* 0x000000ff0300720c */ /* 0x000fe40003f45270 */
[----:B------:R-:W-:-:S13]  /*0230*/  ISETP.GE.U32.AND P0, PT, R0, R9, PT ;  /* 0x000000090000720c */ /* 0x000fda0003f06070 */
[----:B------:R-:W-:-:S05]  /*0240*/  @P0 VIADD R7, R7, 0x1 ;  /* 0x0000000107070836 */ /* 0x000fca0000000000 */
[----:B------:R-:W-:-:S05]  /*0250*/  MOV R5, R7 ;  /* 0x0000000700057202 */ /* 0x000fca0000000f00 */
[----:B------:R-:W-:Y:S01]  /*0260*/  @!P1 IMAD.MOV R5, RZ, RZ, -R5 ;  /* 0x000000ffff059224 */ /* 0x000fe200078e0a05 */
[----:B------:R-:W-:-:S07]  /*0270*/  @!P2 LOP3.LUT R5, RZ, R3, RZ, 0x33, !PT ;  /* 0x00000003ff05a212 */ /* 0x000fce00078e33ff */
.L_x_11:
[----:B0-----:R-:W-:Y:S05]  /*0280*/  BSYNC.RECONVERGENT B0 ;  /* 0x0000000000007941 */ /* 0x001fea0003800200 */
.L_x_10:
[----:B------:R-:W0:Y:S02]  /*0290*/  LDCU UR6, c[0x0][0x394] ;  /* 0x00007280ff0677ac */ /* 0x000e240008000800 */
[----:B0-----:R-:W-:-:S04]  /*02a0*/  ISETP.GE.AND P0, PT, R5, UR6, PT ;  /* 0x0000000605007c0c */ /* 0x001fc8000bf06270 */
[----:B------:R-:W-:-:S13]  /*02b0*/  ISETP.LT.OR P0, PT, R5, RZ, P0 ;  /* 0x000000ff0500720c */ /* 0x000fda0000701670 */
[----:B------:R-:W-:Y:S05]  /*02c0*/  @P0 EXIT ;  /* 0x000000000000094d */ /* 0x000fea0003800000 */
[----:B------:R-:W0:Y:S01]  /*02d0*/  LDC.64 R2, c[0x0][0x388] ;  /* 0x0000e200ff027b82 */ /* 0x000e220000000a00 */
[----:B------:R-:W-:Y:S02]  /*02e0*/  HFMA2 R7, -RZ, RZ, 0, 5.9604644775390625e-08 ;  /* 0x00000001ff077431 */ /* 0x000fe400000001ff */
[----:B0-----:R-:W-:-:S05]  /*02f0*/  IMAD.WIDE.U32 R2, R5, 0x4, R2 ;  /* 0x0000000405027825 */ /* 0x001fca00078e0002 */
[----:B------:R-:W-:Y:S01]  /*0300*/  REDG.E.ADD.STRONG.GPU desc[UR4][R2.64], R7 ;  /* 0x000000070200798e */ /* 0x000fe2000c12e104 */
[----:B------:R-:W-:Y:S05]  /*0310*/  EXIT ;  /* 0x000000000000794d */ /* 0x000fea0003800000 */
.L_x_12:
        /* <DEDUP_REMOVED lines=14> */
.L_x_14:


//--------------------- .nv.shared._Z17histogram_optimalPiS_iiii --------------------------
	.section	.nv.shared._Z17histogram_optimalPiS_iiii,"aw",@nobits
	.sectionflags	@""
	.align	16
	.zero		1024


//--------------------- .nv.shared.reserved.0     --------------------------
	.section	.nv.shared.reserved.0,"aw",@nobits
	.weak		__nv_reservedSMEM_offset_0_alias
	.size		__nv_reservedSMEM_offset_0_alias, 0, 64
	.other		__nv_reservedSMEM_offset_0_alias,@"STO_CUDA_RESERVED_SHARED STV_DEFAULT"
__nv_reservedSMEM_offset_0_alias:
	.zero		0
	.zero		64


//--------------------- .nv.shared._Z9histogramPiS_iiii --------------------------
	.section	.nv.shared._Z9histogramPiS_iiii,"aw",@nobits
	.sectionflags	@""
	.align	16
	.zero		1024


//--------------------- .nv.constant0._Z17histogram_optimalPiS_iiii --------------------------
	.section	.nv.constant0._Z17histogram_optimalPiS_iiii,"a",@progbits
	.sectionflags	@""
	.align	4
.nv.constant0._Z17histogram_optimalPiS_iiii:
	.zero		928


//--------------------- .nv.constant0._Z9histogramPiS_iiii --------------------------
	.section	.nv.constant0._Z9histogramPiS_iiii,"a",@progbits
	.sectionflags	@""
	.align	4
.nv.constant0._Z9histogramPiS_iiii:
	.zero		928


//--------------------- SYMBOLS --------------------------

	.type		.nv.reservedSmem.offset0,@object
	.size		.nv.reservedSmem.offset0,0x4
	.type		.nv.reservedSmem.cap,@object
	.size		.nv.reservedSmem.cap,0x4
